//
// Generated by NVIDIA NVVM Compiler
//
// Compiler Build ID: CL-36424714
// Cuda compilation tools, release 13.0, V13.0.88
// Based on NVVM 20.0.0
//

.version 9.0
.target sm_100
.address_size 64

	// .globl	_Z4testPKfPf

.visible .entry _Z4testPKfPf(
	.param .u64 .ptr .align 1 _Z4testPKfPf_param_0,
	.param .u64 .ptr .align 1 _Z4testPKfPf_param_1
)
{
	.reg .b32 	%r<5>;
	.reg .b32 	%f<20>;
	.reg .b64 	%rd<8>;

	ld.param.u64 	%rd1, [_Z4testPKfPf_param_0];
	ld.param.u64 	%rd2, [_Z4testPKfPf_param_1];
	cvta.to.global.u64 	%rd3, %rd2;
	cvta.to.global.u64 	%rd4, %rd1;
	mov.u32 	%r1, %tid.x;
	mov.u32 	%r2, %ntid.x;
	mov.u32 	%r3, %ctaid.x;
	mad.lo.s32 	%r4, %r2, %r3, %r1;
	mul.wide.s32 	%rd5, %r4, 4;
	add.s64 	%rd6, %rd4, %rd5;
	ld.global.f32 	%f1, [%rd6];
	add.f32 	%f2, %f1, %f1;
	cvt.rmi.f32.f32 	%f3, %f2;
	add.s64 	%rd7, %rd3, %rd5;
	st.global.f32 	[%rd7], %f3;
	div.rn.f32 	%f4, %f1, 0f3F330000;
	cvt.rmi.f32.f32 	%f5, %f4;
	st.global.f32 	[%rd7+16], %f5;
	div.rn.f32 	%f6, %f1, 0f3F333333;
	cvt.rmi.f32.f32 	%f7, %f6;
	st.global.f32 	[%rd7+32], %f7;
	mov.f32 	%f8, 0f3F000000;
	div.rm.f32 	%f9, %f1, %f8;
	st.global.f32 	[%rd7+48], %f9;
	mov.f32 	%f10, 0f3F330000;
	div.rm.f32 	%f11, %f1, %f10;
	st.global.f32 	[%rd7+64], %f11;
	mov.f32 	%f12, 0f3F333333;
	div.rm.f32 	%f13, %f1, %f12;
	st.global.f32 	[%rd7+80], %f13;
	div.approx.f32 	%f14, %f1, %f8;
	cvt.rmi.f32.f32 	%f15, %f14;
	st.global.f32 	[%rd7+96], %f15;
	div.approx.f32 	%f16, %f1, %f10;
	cvt.rmi.f32.f32 	%f17, %f16;
	st.global.f32 	[%rd7+112], %f17;
	div.approx.f32 	%f18, %f1, %f12;
	cvt.rmi.f32.f32 	%f19, %f18;
	st.global.f32 	[%rd7+128], %f19;
	st.global.f32 	[%rd7+144], %f14;
	st.global.f32 	[%rd7+160], %f16;
	st.global.f32 	[%rd7+176], %f18;
	ret;

}


// ===== COMPILED SASS (sm_100) =====

	.target	sm_100

	.elftype	@"ET_EXEC"


//--------------------- .note.nv.tkinfo           --------------------------
	.section	.note.nv.tkinfo,"",@"SHT_NOTE"
	.sectionflags	@"SHF_NOTE_NV_TKINFO"
	.tkinfo
        /*0018*/ 	.word	0x00000002
        /*0030*/ 	.string	""
        /*0030*/ 	.string	"ptxas"
        /*0030*/ 	.string	"Cuda compilation tools, release 13.0, V13.0.88"
        /*0030*/ 	.string	"Build cuda_13.0.r13.0/compiler.36424714_0"
        /*0030*/ 	.string	"-arch sm_100 -m 64 "



//--------------------- .note.nv.cuinfo           --------------------------
	.section	.note.nv.cuinfo,"",@"SHT_NOTE"
	.sectionflags	@"SHF_NOTE_NV_CUINFO"
        /*0018*/ 	.short	0x0002
        /*001a*/ 	.short	0x0064
        /*001c*/ 	.short	0x0082
	.zero		2


//--------------------- .nv.info                  --------------------------
	.section	.nv.info,"",@"SHT_CUDA_INFO"
	.align	4


	//----- nvinfo : EIATTR_REGCOUNT
	.align		4
        /*0000*/ 	.byte	0x04, 0x2f
        /*0002*/ 	.short	(.L_1 - .L_0)
	.align		4
.L_0:
        /*0004*/ 	.word	index@(_Z4testPKfPf)
        /*0008*/ 	.word	0x00000014


	//----- nvinfo : EIATTR_FRAME_SIZE
	.align		4
.L_1:
        /*000c*/ 	.byte	0x04, 0x11
        /*000e*/ 	.short	(.L_3 - .L_2)
	.align		4
.L_2:
        /*0010*/ 	.word	index@($__internal_1_$__cuda_sm3x_div_rn_noftz_f32_slowpath)
        /*0014*/ 	.word	0x00000000


	//----- nvinfo : EIATTR_FRAME_SIZE
	.align		4
.L_3:
        /*0018*/ 	.byte	0x04, 0x11
        /*001a*/ 	.short	(.L_5 - .L_4)
	.align		4
.L_4:
        /*001c*/ 	.word	index@($__internal_0_$__cuda_sm20_div_rd_f32)
        /*0020*/ 	.word	0x00000000


	//----- nvinfo : EIATTR_FRAME_SIZE
	.align		4
.L_5:
        /*0024*/ 	.byte	0x04, 0x11
        /*0026*/ 	.short	(.L_7 - .L_6)
	.align		4
.L_6:
        /*0028*/ 	.word	index@(_Z4testPKfPf)
        /*002c*/ 	.word	0x00000000


	//----- nvinfo : EIATTR_MIN_STACK_SIZE
	.align		4
.L_7:
        /*0030*/ 	.byte	0x04, 0x12
        /*0032*/ 	.short	(.L_9 - .L_8)
	.align		4
.L_8:
        /*0034*/ 	.word	index@(_Z4testPKfPf)
        /*0038*/ 	.word	0x00000000
.L_9:


//--------------------- .nv.compat                --------------------------
	.section	.nv.compat,"",@"SHT_CUDA_COMPAT_INFO"
	.align	4
        /*0000*/ 	.byte	0x02, 0x09, 0x00, 0x00, 0x02, 0x02, 0x01, 0x00, 0x02, 0x05, 0x05, 0x00, 0x03, 0x07, 0x01, 0x01
        /*0010*/ 	.byte	0x02, 0x03, 0x00, 0x00, 0x02, 0x06, 0x01, 0x00, 0x04, 0x0b, 0x08, 0x00, 0x01, 0x00, 0x00, 0x00
        /*0020*/ 	.byte	0x00, 0x00, 0x00, 0x00


//--------------------- .nv.info._Z4testPKfPf     --------------------------
	.section	.nv.info._Z4testPKfPf,"",@"SHT_CUDA_INFO"
	.sectionflags	@""
	.align	4


	//----- nvinfo : EIATTR_CUDA_API_VERSION
	.align		4
        /*0000*/ 	.byte	0x04, 0x37
        /*0002*/ 	.short	(.L_11 - .L_10)
.L_10:
        /*0004*/ 	.word	0x00000082


	//----- nvinfo : EIATTR_KPARAM_INFO
	.align		4
.L_11:
        /*0008*/ 	.byte	0x04, 0x17
        /*000a*/ 	.short	(.L_13 - .L_12)
.L_12:
        /*000c*/ 	.word	0x00000000
        /*0010*/ 	.short	0x0001
        /*0012*/ 	.short	0x0008
        /*0014*/ 	.byte	0x00, 0xf5, 0x21, 0x00


	//----- nvinfo : EIATTR_KPARAM_INFO
	.align		4
.L_13:
        /*0018*/ 	.byte	0x04, 0x17
        /*001a*/ 	.short	(.L_15 - .L_14)
.L_14:
        /*001c*/ 	.word	0x00000000
        /*0020*/ 	.short	0x0000
        /*0022*/ 	.short	0x0000
        /*0024*/ 	.byte	0x00, 0xf5, 0x21, 0x00


	//----- nvinfo : EIATTR_SPARSE_MMA_MASK
	.align		4
.L_15:
        /*0028*/ 	.byte	0x03, 0x50
        /*002a*/ 	.short	0x0000


	//----- nvinfo : EIATTR_MAXREG_COUNT
	.align		4
        /*002c*/ 	.byte	0x03, 0x1b
        /*002e*/ 	.short	0x00ff


	//----- nvinfo : EIATTR_MERCURY_ISA_VERSION
	.align		4
        /*0030*/ 	.byte	0x03, 0x5f
        /*0032*/ 	.short	0x0101


	//----- nvinfo : EIATTR_VRC_CTA_INIT_COUNT
	.align		4
        /*0034*/ 	.byte	0x02, 0x4a
	.zero		1
	.zero		1


	//----- nvinfo : EIATTR_EXIT_INSTR_OFFSETS
	.align		4
        /*0038*/ 	.byte	0x04, 0x1c
        /*003a*/ 	.short	(.L_17 - .L_16)


	//   ....[0]....
.L_16:
        /*003c*/ 	.word	0x000004d0


	//----- nvinfo : EIATTR_CRS_STACK_SIZE
	.align		4
.L_17:
        /*0040*/ 	.byte	0x04, 0x1e
        /*0042*/ 	.short	(.L_19 - .L_18)
.L_18:
        /*0044*/ 	.word	0x00000000


	//----- nvinfo : EIATTR_CBANK_PARAM_SIZE
	.align		4
.L_19:
        /*0048*/ 	.byte	0x03, 0x19
        /*004a*/ 	.short	0x0010


	//----- nvinfo : EIATTR_PARAM_CBANK
	.align		4
        /*004c*/ 	.byte	0x04, 0x0a
        /*004e*/ 	.short	(.L_21 - .L_20)
	.align		4
.L_20:
        /*0050*/ 	.word	index@(.nv.constant0._Z4testPKfPf)
        /*0054*/ 	.short	0x0380
        /*0056*/ 	.short	0x0010


	//----- nvinfo : EIATTR_SW_WAR
	.align		4
.L_21:
        /*0058*/ 	.byte	0x04, 0x36
        /*005a*/ 	.short	(.L_23 - .L_22)
.L_22:
        /*005c*/ 	.word	0x00000008
.L_23:


//--------------------- .nv.callgraph             --------------------------
	.section	.nv.callgraph,"",@"SHT_CUDA_CALLGRAPH"
	.align	4
	.sectionentsize	8
	.align		4
        /*0000*/ 	.word	0x00000000
	.align		4
        /*0004*/ 	.word	0xffffffff
	.align		4
        /*0008*/ 	.word	0x00000000
	.align		4
        /*000c*/ 	.word	0xfffffffe
	.align		4
        /*0010*/ 	.word	0x00000000
	.align		4
        /*0014*/ 	.word	0xfffffffd
	.align		4
        /*0018*/ 	.word	0x00000000
	.align		4
        /*001c*/ 	.word	0xfffffffc


//--------------------- .text._Z4testPKfPf        --------------------------
	.section	.text._Z4testPKfPf,"ax",@progbits
	.align	128
        .global         _Z4testPKfPf
        .type           _Z4testPKfPf,@function
        .size           _Z4testPKfPf,(.L_x_28 - _Z4testPKfPf)
        .other          _Z4testPKfPf,@"STO_CUDA_ENTRY STV_DEFAULT"
_Z4testPKfPf:
.text._Z4testPKfPf:
[----:B------:R-:W-:Y:S01]  /*0000*/  LDC R1, c[0x0][0x37c] ;  /* 0x0000df00ff017b82 */ /* 0x000fe20000000800 */
[----:B------:R-:W0:Y:S07]  /*0010*/  S2R R7, SR_TID.X ;  /* 0x0000000000077919 */ /* 0x000e2e0000002100 */
[----:B------:R-:W1:Y:S01]  /*0020*/  LDC.64 R2, c[0x0][0x380] ;  /* 0x0000e000ff027b82 */ /* 0x000e620000000a00 */
[----:B------:R-:W0:Y:S01]  /*0030*/  LDCU UR6, c[0x0][0x360] ;  /* 0x00006c00ff0677ac */ /* 0x000e220008000800 */
[----:B------:R-:W0:Y:S01]  /*0040*/  S2R R0, SR_CTAID.X ;  /* 0x0000000000007919 */ /* 0x000e220000002500 */
[----:B------:R-:W2:Y:S05]  /*0050*/  LDCU.64 UR4, c[0x0][0x358] ;  /* 0x00006b00ff0477ac */ /* 0x000eaa0008000a00 */
[----:B------:R-:W3:Y:S01]  /*0060*/  LDC.64 R4, c[0x0][0x388] ;  /* 0x0000e200ff047b82 */ /* 0x000ee20000000a00 */
[----:B0-----:R-:W-:-:S04]  /*0070*/  IMAD R7, R0, UR6, R7 ;  /* 0x0000000600077c24 */ /* 0x001fc8000f8e0207 */
[----:B-1----:R-:W-:-:S05]  /*0080*/  IMAD.WIDE R2, R7, 0x4, R2 ;  /* 0x0000000407027825 */ /* 0x002fca00078e0202 */
[----:B--2---:R-:W2:Y:S01]  /*0090*/  LDG.E R0, desc[UR4][R2.64] ;  /* 0x0000000402007981 */ /* 0x004ea2000c1e1900 */
[----:B---3--:R-:W-:Y:S01]  /*00a0*/  IMAD.WIDE R4, R7, 0x4, R4 ;  /* 0x0000000407047825 */ /* 0x008fe200078e0204 */
[----:B------:R-:W-:Y:S03]  /*00b0*/  BSSY.RECONVERGENT B0, `(.L_x_0) ;  /* 0x0000010000007945 */ /* 0x000fe60003800200 */
[----:B------:R-:W-:Y:S02]  /*00c0*/  IMAD.MOV.U32 R8, RZ, RZ, 0x3fb70fbb ;  /* 0x3fb70fbbff087424 */ /* 0x000fe400078e00ff */
[----:B------:R-:W-:-:S04]  /*00d0*/  IMAD.MOV.U32 R7, RZ, RZ, 0x3f330000 ;  /* 0x3f330000ff077424 */ /* 0x000fc800078e00ff */
[----:B------:R-:W-:-:S04]  /*00e0*/  FFMA R7, R8, -R7, 1 ;  /* 0x3f80000008077423 */ /* 0x000fc80000000807 */
[----:B------:R-:W-:Y:S01]  /*00f0*/  FFMA R7, R7, R8, 1.4301675558090209961 ;  /* 0x3fb70fbb07077423 */ /* 0x000fe20000000008 */
[C---:B--2---:R-:W-:Y:S01]  /*0100*/  FADD R6, R0.reuse, R0 ;  /* 0x0000000000067221 */ /* 0x044fe20000000000 */
[----:B------:R-:W-:Y:S02]  /*0110*/  FCHK P0, R0, 0.69921875 ;  /* 0x3f33000000007902 */ /* 0x000fe40000000000 */
[----:B------:R-:W-:-:S04]  /*0120*/  FFMA R2, R0, R7, RZ ;  /* 0x0000000700027223 */ /* 0x000fc800000000ff */
[----:B------:R-:W-:Y:S02]  /*0130*/  FFMA R3, R2, -0.69921875, R0 ;  /* 0xbf33000002037823 */ /* 0x000fe40000000000 */
[----:B------:R-:W0:Y:S02]  /*0140*/  FRND.FLOOR R9, R6 ;  /* 0x0000000600097307 */ /* 0x000e240000205000 */
[----:B------:R-:W-:Y:S01]  /*0150*/  FFMA R2, R7, R3, R2 ;  /* 0x0000000307027223 */ /* 0x000fe20000000002 */
[----:B0-----:R0:W-:Y:S01]  /*0160*/  STG.E desc[UR4][R4.64], R9 ;  /* 0x0000000904007986 */ /* 0x0011e2000c101904 */
[----:B------:R-:W-:Y:S05]  /*0170*/  @!P0 BRA `(.L_x_1) ;  /* 0x00000000000c8947 */ /* 0x000fea0003800000 */
[----:B------:R-:W-:Y:S01]  /*0180*/  IMAD.MOV.U32 R3, RZ, RZ, 0x3f330000 ;  /* 0x3f330000ff037424 */ /* 0x000fe200078e00ff */
[----:B------:R-:W-:-:S07]  /*0190*/  MOV R6, 0x1b0 ;  /* 0x000001b000067802 */ /* 0x000fce0000000f00 */
[----:B0-----:R-:W-:Y:S05]  /*01a0*/  CALL.REL.NOINC `($__internal_1_$__cuda_sm3x_div_rn_noftz_f32_slowpath) ;  /* 0x0000000800987944 */ /* 0x001fea0003c00000 */
.L_x_1:
[----:B------:R-:W-:Y:S05]  /*01b0*/  BSYNC.RECONVERGENT B0 ;  /* 0x0000000000007941 */ /* 0x000fea0003800200 */
.L_x_0:
[----:B------:R-:W1:Y:S01]  /*01c0*/  FRND.FLOOR R3, R2 ;  /* 0x0000000200037307 */ /* 0x000e620000205000 */
[----:B------:R-:W-:Y:S01]  /*01d0*/  IMAD.MOV.U32 R7, RZ, RZ, 0x3fb6db6e ;  /* 0x3fb6db6eff077424 */ /* 0x000fe200078e00ff */
[----:B------:R-:W-:Y:S01]  /*01e0*/  BSSY.RECONVERGENT B0, `(.L_x_2) ;  /* 0x000000e000007945 */ /* 0x000fe20003800200 */
[----:B------:R-:W-:-:S04]  /*01f0*/  IMAD.MOV.U32 R6, RZ, RZ, 0x3f333333 ;  /* 0x3f333333ff067424 */ /* 0x000fc800078e00ff */
[----:B------:R-:W-:Y:S01]  /*0200*/  FFMA R6, R7, -R6, 1 ;  /* 0x3f80000007067423 */ /* 0x000fe20000000806 */
[----:B------:R-:W2:Y:S03]  /*0210*/  FCHK P0, R0, 0.69999998807907104492 ;  /* 0x3f33333300007902 */ /* 0x000ea60000000000 */
[----:B------:R-:W-:Y:S01]  /*0220*/  FFMA R7, R6, R7, 1.4285714626312255859 ;  /* 0x3fb6db6e06077423 */ /* 0x000fe20000000007 */
[----:B-1----:R1:W-:Y:S03]  /*0230*/  STG.E desc[UR4][R4.64+0x10], R3 ;  /* 0x0000100304007986 */ /* 0x0023e6000c101904 */
[----:B------:R-:W-:-:S04]  /*0240*/  FFMA R6, R0, R7, RZ ;  /* 0x0000000700067223 */ /* 0x000fc800000000ff */
[----:B------:R-:W-:-:S04]  /*0250*/  FFMA R8, R6, -0.69999998807907104492, R0 ;  /* 0xbf33333306087823 */ /* 0x000fc80000000000 */
[----:B------:R-:W-:Y:S01]  /*0260*/  FFMA R7, R7, R8, R6 ;  /* 0x0000000807077223 */ /* 0x000fe20000000006 */
[----:B--2---:R-:W-:Y:S06]  /*0270*/  @!P0 BRA `(.L_x_3) ;  /* 0x0000000000108947 */ /* 0x004fec0003800000 */
[----:B-1----:R-:W-:Y:S01]  /*0280*/  IMAD.MOV.U32 R3, RZ, RZ, 0x3f333333 ;  /* 0x3f333333ff037424 */ /* 0x002fe200078e00ff */
[----:B------:R-:W-:-:S07]  /*0290*/  MOV R6, 0x2b0 ;  /* 0x000002b000067802 */ /* 0x000fce0000000f00 */
[----:B0-----:R-:W-:Y:S05]  /*02a0*/  CALL.REL.NOINC `($__internal_1_$__cuda_sm3x_div_rn_noftz_f32_slowpath) ;  /* 0x0000000800587944 */ /* 0x001fea0003c00000 */
[----:B------:R-:W-:-:S07]  /*02b0*/  IMAD.MOV.U32 R7, RZ, RZ, R2 ;  /* 0x000000ffff077224 */ /* 0x000fce00078e0002 */
.L_x_3:
[----:B------:R-:W-:Y:S05]  /*02c0*/  BSYNC.RECONVERGENT B0 ;  /* 0x0000000000007941 */ /* 0x000fea0003800200 */
.L_x_2:
[----:B------:R-:W2:Y:S01]  /*02d0*/  FRND.FLOOR R7, R7 ;  /* 0x0000000700077307 */ /* 0x000ea20000205000 */
[----:B------:R-:W-:Y:S01]  /*02e0*/  BSSY.RECONVERGENT B0, `(.L_x_4) ;  /* 0x0000005000007945 */ /* 0x000fe20003800200 */
[----:B-1----:R-:W-:Y:S01]  /*02f0*/  IMAD.MOV.U32 R3, RZ, RZ, 0x3f000000 ;  /* 0x3f000000ff037424 */ /* 0x002fe200078e00ff */
[----:B------:R-:W-:Y:S01]  /*0300*/  MOV R6, 0x330 ;  /* 0x0000033000067802 */ /* 0x000fe20000000f00 */
[----:B--2---:R1:W-:Y:S06]  /*0310*/  STG.E desc[UR4][R4.64+0x20], R7 ;  /* 0x0000200704007986 */ /* 0x0043ec000c101904 */
[----:B01----:R-:W-:Y:S05]  /*0320*/  CALL.REL.NOINC `($__internal_0_$__cuda_sm20_div_rd_f32) ;  /* 0x00000000006c7944 */ /* 0x003fea0003c00000 */
[----:B------:R-:W-:Y:S05]  /*0330*/  BSYNC.RECONVERGENT B0 ;  /* 0x0000000000007941 */ /* 0x000fea0003800200 */
.L_x_4:
[----:B------:R0:W-:Y:S01]  /*0340*/  STG.E desc[UR4][R4.64+0x30], R17 ;  /* 0x0000301104007986 */ /* 0x0001e2000c101904 */
[----:B------:R-:W-:Y:S01]  /*0350*/  BSSY.RECONVERGENT B0, `(.L_x_5) ;  /* 0x0000004000007945 */ /* 0x000fe20003800200 */
[----:B------:R-:W-:Y:S01]  /*0360*/  IMAD.MOV.U32 R3, RZ, RZ, 0x3f330000 ;  /* 0x3f330000ff037424 */ /* 0x000fe200078e00ff */
[----:B------:R-:W-:-:S07]  /*0370*/  MOV R6, 0x390 ;  /* 0x0000039000067802 */ /* 0x000fce0000000f00 */
[----:B0-----:R-:W-:Y:S05]  /*0380*/  CALL.REL.NOINC `($__internal_0_$__cuda_sm20_div_rd_f32) ;  /* 0x0000000000547944 */ /* 0x001fea0003c00000 */
[----:B------:R-:W-:Y:S05]  /*0390*/  BSYNC.RECONVERGENT B0 ;  /* 0x0000000000007941 */ /* 0x000fea0003800200 */
.L_x_5:
[----:B------:R0:W-:Y:S01]  /*03a0*/  STG.E desc[UR4][R4.64+0x40], R17 ;  /* 0x0000401104007986 */ /* 0x0001e2000c101904 */
[----:B------:R-:W-:Y:S01]  /*03b0*/  BSSY.RECONVERGENT B0, `(.L_x_6) ;  /* 0x0000004000007945 */ /* 0x000fe20003800200 */
[----:B------:R-:W-:Y:S01]  /*03c0*/  IMAD.MOV.U32 R3, RZ, RZ, 0x3f333333 ;  /* 0x3f333333ff037424 */ /* 0x000fe200078e00ff */
[----:B------:R-:W-:-:S07]  /*03d0*/  MOV R6, 0x3f0 ;  /* 0x000003f000067802 */ /* 0x000fce0000000f00 */
[----:B0-----:R-:W-:Y:S05]  /*03e0*/  CALL.REL.NOINC `($__internal_0_$__cuda_sm20_div_rd_f32) ;  /* 0x00000000003c7944 */ /* 0x001fea0003c00000 */
[----:B------:R-:W-:Y:S05]  /*03f0*/  BSYNC.RECONVERGENT B0 ;  /* 0x0000000000007941 */ /* 0x000fea0003800200 */
.L_x_6:
[C---:B------:R-:W-:Y:S01]  /*0400*/  FMUL R3, R0.reuse, 2 ;  /* 0x4000000000037820 */ /* 0x040fe20000400000 */
[C---:B------:R-:W-:Y:S01]  /*0410*/  FMUL R9, R0.reuse, 1.4301675558090209961 ;  /* 0x3fb70fbb00097820 */ /* 0x040fe20000400000 */
[----:B------:R-:W-:Y:S01]  /*0420*/  FMUL R13, R0, 1.4285714626312255859 ;  /* 0x3fb6db6e000d7820 */ /* 0x000fe20000400000 */
[----:B------:R-:W-:Y:S01]  /*0430*/  STG.E desc[UR4][R4.64+0x50], R17 ;  /* 0x0000501104007986 */ /* 0x000fe2000c101904 */
[----:B------:R-:W0:Y:S03]  /*0440*/  FRND.FLOOR R7, R3 ;  /* 0x0000000300077307 */ /* 0x000e260000205000 */
[----:B------:R-:W-:Y:S04]  /*0450*/  STG.E desc[UR4][R4.64+0x90], R3 ;  /* 0x0000900304007986 */ /* 0x000fe8000c101904 */
[----:B------:R-:W-:Y:S01]  /*0460*/  STG.E desc[UR4][R4.64+0xa0], R9 ;  /* 0x0000a00904007986 */ /* 0x000fe2000c101904 */
[----:B------:R-:W1:Y:S03]  /*0470*/  FRND.FLOOR R11, R9 ;  /* 0x00000009000b7307 */ /* 0x000e660000205000 */
[----:B------:R-:W-:Y:S04]  /*0480*/  STG.E desc[UR4][R4.64+0xb0], R13 ;  /* 0x0000b00d04007986 */ /* 0x000fe8000c101904 */
[----:B0-----:R-:W-:Y:S01]  /*0490*/  STG.E desc[UR4][R4.64+0x60], R7 ;  /* 0x0000600704007986 */ /* 0x001fe2000c101904 */
[----:B------:R-:W0:Y:S03]  /*04a0*/  FRND.FLOOR R15, R13 ;  /* 0x0000000d000f7307 */ /* 0x000e260000205000 */
[----:B-1----:R-:W-:Y:S04]  /*04b0*/  STG.E desc[UR4][R4.64+0x70], R11 ;  /* 0x0000700b04007986 */ /* 0x002fe8000c101904 */
[----:B0-----:R-:W-:Y:S01]  /*04c0*/  STG.E desc[UR4][R4.64+0x80], R15 ;  /* 0x0000800f04007986 */ /* 0x001fe2000c101904 */
[----:B------:R-:W-:Y:S05]  /*04d0*/  EXIT ;  /* 0x000000000000794d */ /* 0x000fea0003800000 */
        .weak           $__internal_0_$__cuda_sm20_div_rd_f32
        .type           $__internal_0_$__cuda_sm20_div_rd_f32,@function
        .size           $__internal_0_$__cuda_sm20_div_rd_f32,($__internal_1_$__cuda_sm3x_div_rn_noftz_f32_slowpath - $__internal_0_$__cuda_sm20_div_rd_f32)
$__internal_0_$__cuda_sm20_div_rd_f32:
[----:B------:R-:W-:Y:S01]  /*04e0*/  IMAD.SHL.U32 R7, R0, 0x2, RZ ;  /* 0x0000000200077824 */ /* 0x000fe200078e00ff */
[----:B------:R-:W-:Y:S01]  /*04f0*/  BSSY.RECONVERGENT B1, `(.L_x_7) ;  /* 0x000006e000017945 */ /* 0x000fe20003800200 */
[----:B------:R-:W-:-:S03]  /*0500*/  IMAD.SHL.U32 R8, R3, 0x2, RZ ;  /* 0x0000000203087824 */ /* 0x000fc600078e00ff */
[----:B------:R-:W-:Y:S01]  /*0510*/  BSSY.RELIABLE B2, `(.L_x_8) ;  /* 0x0000032000027945 */ /* 0x000fe20003800100 */
[----:B------:R-:W-:Y:S01]  /*0520*/  IMAD.MOV.U32 R2, RZ, RZ, R0 ;  /* 0x000000ffff027224 */ /* 0x000fe200078e0000 */
[----:B------:R-:W-:Y:S02]  /*0530*/  LEA.HI R7, R7, 0xffffffff, RZ, 0x8 ;  /* 0xffffffff07077811 */ /* 0x000fe400078f40ff */
[----:B------:R-:W-:Y:S02]  /*0540*/  LEA.HI R8, R8, 0xffffffff, RZ, 0x8 ;  /* 0xffffffff08087811 */ /* 0x000fe400078f40ff */
[----:B------:R-:W-:-:S04]  /*0550*/  ISETP.GT.U32.AND P0, PT, R7, 0xfd, PT ;  /* 0x000000fd0700780c */ /* 0x000fc80003f04070 */
[----:B------:R-:W-:-:S13]  /*0560*/  ISETP.GT.U32.OR P0, PT, R8, 0xfd, P0 ;  /* 0x000000fd0800780c */ /* 0x000fda0000704470 */
[----:B------:R-:W-:Y:S05]  /*0570*/  @!P0 BRA `(.L_x_9) ;  /* 0x0000000000a88947 */ /* 0x000fea0003800000 */
[----:B------:R-:W-:Y:S02]  /*0580*/  FSETP.GTU.FTZ.AND P0, PT, |R0|, +INF , PT ;  /* 0x7f8000000000780b */ /* 0x000fe40003f1c200 */
[----:B------:R-:W-:-:S04]  /*0590*/  FSETP.GTU.FTZ.AND P1, PT, |R3|, +INF , PT ;  /* 0x7f8000000300780b */ /* 0x000fc80003f3c200 */
[----:B------:R-:W-:-:S13]  /*05a0*/  PLOP3.LUT P0, PT, P0, P1, PT, 0x2, 0x20 ;  /* 0x000000000020781c */ /* 0x000fda0000702072 */
[----:B------:R-:W-:Y:S05]  /*05b0*/  @!P0 BREAK.RELIABLE B2 ;  /* 0x0000000000028942 */ /* 0x000fea0003800100 */
[----:B------:R-:W-:Y:S01]  /*05c0*/  @!P0 FADD.FTZ R9, R0, R3 ;  /* 0x0000000300098221 */ /* 0x000fe20000010000 */
[----:B------:R-:W-:Y:S06]  /*05d0*/  @!P0 BRA `(.L_x_10) ;  /* 0x00000004007c8947 */ /* 0x000fec0003800000 */
[----:B------:R-:W-:Y:S02]  /*05e0*/  IMAD.SHL.U32 R9, R0, 0x2, RZ ;  /* 0x0000000200097824 */ /* 0x000fe400078e00ff */
[----:B------:R-:W-:-:S03]  /*05f0*/  IMAD.SHL.U32 R10, R3, 0x2, RZ ;  /* 0x00000002030a7824 */ /* 0x000fc600078e00ff */
[----:B------:R-:W-:Y:S02]  /*0600*/  ISETP.NE.U32.AND P0, PT, R9, RZ, PT ;  /* 0x000000ff0900720c */ /* 0x000fe40003f05070 */
[----:B------:R-:W-:Y:S02]  /*0610*/  ISETP.NE.U32.AND P1, PT, R10, RZ, PT ;  /* 0x000000ff0a00720c */ /* 0x000fe40003f25070 */
[----:B------:R-:W-:Y:S02]  /*0620*/  SEL R10, RZ, 0x1, P0 ;  /* 0x00000001ff0a7807 */ /* 0x000fe40000000000 */
[----:B------:R-:W-:-:S04]  /*0630*/  SEL R11, RZ, 0x1, P1 ;  /* 0x00000001ff0b7807 */ /* 0x000fc80000800000 */
[----:B------:R-:W-:-:S13]  /*0640*/  LOP3.LUT P0, RZ, R10, R11, RZ, 0xc0, !PT ;  /* 0x0000000b0aff7212 */ /* 0x000fda000780c0ff */
[----:B------:R-:W-:Y:S05]  /*0650*/  @P0 BREAK.RELIABLE B2 ;  /* 0x0000000000020942 */ /* 0x000fea0003800100 */
[----:B------:R-:W-:Y:S05]  /*0660*/  @P0 BRA `(.L_x_11) ;  /* 0x0000000000140947 */ /* 0x000fea0003800000 */
[----:B------:R-:W-:Y:S02]  /*0670*/  FSETP.NEU.FTZ.AND P0, PT, |R0|, +INF , PT ;  /* 0x7f8000000000780b */ /* 0x000fe40003f1d200 */
[----:B------:R-:W-:-:S04]  /*0680*/  FSETP.NEU.FTZ.AND P2, PT, |R3|, +INF , PT ;  /* 0x7f8000000300780b */ /* 0x000fc80003f5d200 */
[----:B------:R-:W-:-:S13]  /*0690*/  PLOP3.LUT P1, PT, P0, P2, PT, 0xf8, 0x8f ;  /* 0x00000000008f781c */ /* 0x000fda0000725f70 */
[----:B------:R-:W-:Y:S05]  /*06a0*/  @!P1 BREAK.RELIABLE B2 ;  /* 0x0000000000029942 */ /* 0x000fea0003800100 */
[----:B------:R-:W-:Y:S05]  /*06b0*/  @P1 BRA `(.L_x_12) ;  /* 0x0000000000081947 */ /* 0x000fea0003800000 */
.L_x_11:
[----:B------:R-:W0:Y:S01]  /*06c0*/  MUFU.RSQ R9, -QNAN ;  /* 0xffc0000000097908 */ /* 0x000e220000001400 */
[----:B------:R-:W-:Y:S05]  /*06d0*/  BRA `(.L_x_10) ;  /* 0x00000004003c7947 */ /* 0x000fea0003800000 */
.L_x_12:
[----:B------:R-:W-:-:S04]  /*06e0*/  SEL R9, RZ, 0x1, P2 ;  /* 0x00000001ff097807 */ /* 0x000fc80001000000 */
[----:B------:R-:W-:-:S13]  /*06f0*/  LOP3.LUT P1, RZ, R9, R10, RZ, 0xfc, !PT ;  /* 0x0000000a09ff7212 */ /* 0x000fda000782fcff */
[----:B------:R-:W-:Y:S05]  /*0700*/  @P1 BREAK.RELIABLE B2 ;  /* 0x0000000000021942 */ /* 0x000fea0003800100 */
[----:B------:R-:W-:Y:S01]  /*0710*/  @P1 LOP3.LUT R9, R3, 0x80000000, R0, 0x48, !PT ;  /* 0x8000000003091812 */ /* 0x000fe200078e4800 */
[----:B------:R-:W-:Y:S06]  /*0720*/  @P1 BRA `(.L_x_10) ;  /* 0x0000000400281947 */ /* 0x000fec0003800000 */
[----:B------:R-:W-:-:S04]  /*0730*/  SEL R9, RZ, 0x1, P0 ;  /* 0x00000001ff097807 */ /* 0x000fc80000000000 */
[----:B------:R-:W-:-:S13]  /*0740*/  LOP3.LUT P0, RZ, R9, R11, RZ, 0xfc, !PT ;  /* 0x0000000b09ff7212 */ /* 0x000fda000780fcff */
[----:B------:R-:W-:Y:S01]  /*0750*/  @P0 LOP3.LUT R9, R3, 0x80000000, R0, 0x48, !PT ;  /* 0x8000000003090812 */ /* 0x000fe200078e4800 */
[----:B------:R-:W-:Y:S05]  /*0760*/  @P0 BREAK.RELIABLE B2 ;  /* 0x0000000000020942 */ /* 0x000fea0003800100 */
[----:B------:R-:W-:Y:S01]  /*0770*/  @P0 LOP3.LUT R9, R9, 0x7f800000, RZ, 0xfc, !PT ;  /* 0x7f80000009090812 */ /* 0x000fe200078efcff */
[----:B------:R-:W-:Y:S06]  /*0780*/  @P0 BRA `(.L_x_10) ;  /* 0x0000000400100947 */ /* 0x000fec0003800000 */
[----:B------:R-:W-:Y:S02]  /*0790*/  ISETP.GE.AND P1, PT, R8, RZ, PT ;  /* 0x000000ff0800720c */ /* 0x000fe40003f26270 */
[----:B------:R-:W-:-:S13]  /*07a0*/  ISETP.GE.AND P0, PT, R7, RZ, PT ;  /* 0x000000ff0700720c */ /* 0x000fda0003f06270 */
[----:B------:R-:W-:Y:S02]  /*07b0*/  @!P0 IMAD.MOV.U32 R9, RZ, RZ, -0x40 ;  /* 0xffffffc0ff098424 */ /* 0x000fe400078e00ff */
[----:B------:R-:W-:Y:S01]  /*07c0*/  @!P0 FFMA R2, R0, 1.84467440737095516160e+19, RZ ;  /* 0x5f80000000028823 */ /* 0x000fe200000000ff */
[----:B------:R-:W-:Y:S01]  /*07d0*/  @P0 IMAD.MOV.U32 R9, RZ, RZ, RZ ;  /* 0x000000ffff090224 */ /* 0x000fe200078e00ff */
[----:B------:R-:W-:Y:S06]  /*07e0*/  @P1 BRA `(.L_x_13) ;  /* 0x0000000000101947 */ /* 0x000fec0003800000 */
[----:B------:R-:W-:Y:S01]  /*07f0*/  FFMA R3, R3, 1.84467440737095516160e+19, RZ ;  /* 0x5f80000003037823 */ /* 0x000fe200000000ff */
[----:B------:R-:W-:Y:S01]  /*0800*/  VIADD R9, R9, 0x40 ;  /* 0x0000004009097836 */ /* 0x000fe20000000000 */
[----:B------:R-:W-:Y:S06]  /*0810*/  BRA `(.L_x_13) ;  /* 0x0000000000047947 */ /* 0x000fec0003800000 */
.L_x_9:
[----:B------:R-:W-:-:S07]  /*0820*/  IMAD.MOV.U32 R9, RZ, RZ, RZ ;  /* 0x000000ffff097224 */ /* 0x000fce00078e00ff */
.L_x_13:
[----:B------:R-:W-:Y:S05]  /*0830*/  BSYNC.RELIABLE B2 ;  /* 0x0000000000027941 */ /* 0x000fea0003800100 */
.L_x_8:
[----:B------:R-:W-:Y:S02]  /*0840*/  VIADD R10, R8, 0xffffff82 ;  /* 0xffffff82080a7836 */ /* 0x000fe40000000000 */
[----:B------:R-:W-:Y:S02]  /*0850*/  VIADD R11, R7, 0xffffff82 ;  /* 0xffffff82070b7836 */ /* 0x000fe40000000000 */
[----:B------:R-:W-:Y:S02]  /*0860*/  IMAD R10, R10, -0x800000, R3 ;  /* 0xff8000000a0a7824 */ /* 0x000fe400078e0203 */
[----:B------:R-:W-:Y:S02]  /*0870*/  IMAD R2, R11, -0x800000, R2 ;  /* 0xff8000000b027824 */ /* 0x000fe400078e0202 */
[----:B------:R-:W0:Y:S01]  /*0880*/  MUFU.RCP R3, R10 ;  /* 0x0000000a00037308 */ /* 0x000e220000001000 */
[----:B------:R-:W-:Y:S01]  /*0890*/  FADD.FTZ R11, -R10, -RZ ;  /* 0x800000ff0a0b7221 */ /* 0x000fe20000010100 */
[----:B0-----:R-:W-:-:S04]  /*08a0*/  FFMA R12, R2, R3, RZ ;  /* 0x00000003020c7223 */ /* 0x001fc800000000ff */
[----:B------:R-:W-:-:S04]  /*08b0*/  FFMA R13, R11, R12, R2 ;  /* 0x0000000c0b0d7223 */ /* 0x000fc80000000002 */
[----:B------:R-:W-:-:S04]  /*08c0*/  FFMA R12, R3, R13, R12 ;  /* 0x0000000d030c7223 */ /* 0x000fc8000000000c */
[----:B------:R-:W-:-:S04]  /*08d0*/  FFMA R11, R11, R12, R2 ;  /* 0x0000000c0b0b7223 */ /* 0x000fc80000000002 */
[----:B------:R-:W-:-:S04]  /*08e0*/  FFMA.RM R13, R3, R11, R12 ;  /* 0x0000000b030d7223 */ /* 0x000fc8000000400c */
[----:B------:R-:W-:-:S05]  /*08f0*/  IMAD.SHL.U32 R2, R13, 0x2, RZ ;  /* 0x000000020d027824 */ /* 0x000fca00078e00ff */
[----:B------:R-:W-:-:S04]  /*0900*/  SHF.R.U32.HI R2, RZ, 0x18, R2 ;  /* 0x00000018ff027819 */ /* 0x000fc80000011602 */
[----:B------:R-:W-:-:S05]  /*0910*/  IADD3 R8, PT, PT, R2, R7, -R8 ;  /* 0x0000000702087210 */ /* 0x000fca0007ffe808 */
[----:B------:R-:W-:-:S04]  /*0920*/  IMAD.IADD R15, R8, 0x1, R9 ;  /* 0x00000001080f7824 */ /* 0x000fc800078e0209 */
[----:B------:R-:W-:-:S05]  /*0930*/  VIADD R7, R15, 0xffffffff ;  /* 0xffffffff0f077836 */ /* 0x000fca0000000000 */
[----:B------:R-:W-:-:S13]  /*0940*/  ISETP.GT.U32.AND P0, PT, R7, 0xfd, PT ;  /* 0x000000fd0700780c */ /* 0x000fda0003f04070 */
[----:B------:R-:W-:-:S04]  /*0950*/  @!P0 IMAD.IADD R2, R15, 0x1, -R2 ;  /* 0x000000010f028824 */ /* 0x000fc800078e0a02 */
[----:B------:R-:W-:Y:S01]  /*0960*/  @!P0 IMAD R9, R2, 0x800000, R13 ;  /* 0x0080000002098824 */ /* 0x000fe200078e020d */
[----:B------:R-:W-:Y:S06]  /*0970*/  @!P0 BRA `(.L_x_10) ;  /* 0x0000000000948947 */ /* 0x000fec0003800000 */
[----:B------:R-:W-:Y:S01]  /*0980*/  ISETP.GT.AND P1, PT, R15, 0xfe, PT ;  /* 0x000000fe0f00780c */ /* 0x000fe20003f24270 */
[----:B------:R-:W-:Y:S01]  /*0990*/  IMAD.MOV.U32 R2, RZ, RZ, R13 ;  /* 0x000000ffff027224 */ /* 0x000fe200078e000d */
[----:B------:R-:W-:-:S11]  /*09a0*/  LOP3.LUT R9, R13, 0x80000000, RZ, 0xc0, !PT ;  /* 0x800000000d097812 */ /* 0x000fd600078ec0ff */
[----:B------:R-:W-:Y:S01]  /*09b0*/  @P1 IMAD.MOV.U32 R7, RZ, RZ, 0x7f800000 ;  /* 0x7f800000ff071424 */ /* 0x000fe200078e00ff */
[----:B------:R-:W-:-:S04]  /*09c0*/  @P1 ISETP.NE.AND P0, PT, R9, RZ, PT ;  /* 0x000000ff0900120c */ /* 0x000fc80003f05270 */
[----:B------:R-:W-:Y:S01]  /*09d0*/  @P1 SEL R2, R7, 0x7f7fffff, P0 ;  /* 0x7f7fffff07021807 */ /* 0x000fe20000000000 */
[----:B------:R-:W-:Y:S08]  /*09e0*/  @P1 BRA `(.L_x_14) ;  /* 0x0000000000741947 */ /* 0x000ff00003800000 */
[----:B------:R-:W-:-:S13]  /*09f0*/  ISETP.GT.AND P0, PT, R15, RZ, PT ;  /* 0x000000ff0f00720c */ /* 0x000fda0003f04270 */
[----:B------:R-:W-:Y:S05]  /*0a00*/  @P0 BRA `(.L_x_14) ;  /* 0x00000000006c0947 */ /* 0x000fea0003800000 */
[----:B------:R-:W-:-:S13]  /*0a10*/  ISETP.GE.AND P0, PT, R15, -0x18, PT ;  /* 0xffffffe80f00780c */ /* 0x000fda0003f06270 */
[----:B------:R-:W-:-:S04]  /*0a20*/  @!P0 ISETP.NE.AND P1, PT, R9, RZ, PT ;  /* 0x000000ff0900820c */ /* 0x000fc80003f25270 */
[----:B------:R-:W-:-:S05]  /*0a30*/  @!P0 SEL R2, RZ, 0xffffffff, !P1 ;  /* 0xffffffffff028807 */ /* 0x000fca0004800000 */
[----:B------:R-:W-:Y:S01]  /*0a40*/  @!P0 IMAD.MOV R2, RZ, RZ, -R2 ;  /* 0x000000ffff028224 */ /* 0x000fe200078e0a02 */
[----:B------:R-:W-:Y:S06]  /*0a50*/  @!P0 BRA `(.L_x_14) ;  /* 0x0000000000588947 */ /* 0x000fec0003800000 */
[----:B------:R-:W-:Y:S01]  /*0a60*/  ISETP.NE.AND P1, PT, R15, 0x1, PT ;  /* 0x000000010f00780c */ /* 0x000fe20003f25270 */
[CCC-:B------:R-:W-:Y:S01]  /*0a70*/  FFMA.RZ R2, R3.reuse, R11.reuse, R12.reuse ;  /* 0x0000000b03027223 */ /* 0x1c0fe2000000c00c */
[----:B------:R-:W-:-:S04]  /*0a80*/  FFMA.RP R3, R3, R11, R12 ;  /* 0x0000000b03037223 */ /* 0x000fc8000000800c */
[----:B------:R-:W-:Y:S02]  /*0a90*/  LOP3.LUT R2, R2, 0x7fffff, RZ, 0xc0, !PT ;  /* 0x007fffff02027812 */ /* 0x000fe400078ec0ff */
[----:B------:R-:W-:Y:S02]  /*0aa0*/  FSETP.NEU.FTZ.AND P0, PT, R13, R3, PT ;  /* 0x000000030d00720b */ /* 0x000fe40003f1d000 */
[----:B------:R-:W-:Y:S02]  /*0ab0*/  LOP3.LUT R8, R2, 0x800000, RZ, 0xfc, !PT ;  /* 0x0080000002087812 */ /* 0x000fe400078efcff */
[----:B------:R-:W-:Y:S01]  /*0ac0*/  SEL R2, RZ, 0xffffffff, !P0 ;  /* 0xffffffffff027807 */ /* 0x000fe20004000000 */
[----:B------:R-:W-:-:S04]  /*0ad0*/  @P1 VIADD R7, R15, 0x1f ;  /* 0x0000001f0f071836 */ /* 0x000fc80000000000 */
[----:B------:R-:W-:Y:S01]  /*0ae0*/  IMAD.MOV R2, RZ, RZ, -R2 ;  /* 0x000000ffff027224 */ /* 0x000fe200078e0a02 */
[----:B------:R-:W-:-:S04]  /*0af0*/  @P1 SHF.L.U32 R7, R8, R7, RZ ;  /* 0x0000000708071219 */ /* 0x000fc800000006ff */
[----:B------:R-:W-:-:S04]  /*0b00*/  @P1 ISETP.NE.U32.AND P0, PT, R7, RZ, PT ;  /* 0x000000ff0700120c */ /* 0x000fc80003f05070 */
[----:B------:R-:W-:-:S04]  /*0b10*/  @P1 SEL R3, RZ, 0x1, !P0 ;  /* 0x00000001ff031807 */ /* 0x000fc80004000000 */
[----:B------:R-:W-:-:S04]  /*0b20*/  @P1 LOP3.LUT R2, R2, R3, RZ, 0xfc, !PT ;  /* 0x0000000302021212 */ /* 0x000fc800078efcff */
[----:B------:R-:W-:-:S04]  /*0b30*/  ISETP.NE.AND P0, PT, R2, RZ, PT ;  /* 0x000000ff0200720c */ /* 0x000fc80003f05270 */
[----:B------:R-:W-:-:S04]  /*0b40*/  ISETP.NE.AND P0, PT, R9, RZ, P0 ;  /* 0x000000ff0900720c */ /* 0x000fc80000705270 */
[----:B------:R-:W-:-:S05]  /*0b50*/  SEL R2, RZ, 0x1, !P0 ;  /* 0x00000001ff027807 */ /* 0x000fca0004000000 */
[----:B------:R-:W-:-:S05]  /*0b60*/  IMAD.MOV R2, RZ, RZ, -R2 ;  /* 0x000000ffff027224 */ /* 0x000fca00078e0a02 */
[----:B------:R-:W-:Y:S02]  /*0b70*/  ISETP.GE.AND P0, PT, R2, RZ, PT ;  /* 0x000000ff0200720c */ /* 0x000fe40003f06270 */
[----:B------:R-:W-:-:S04]  /*0b80*/  @P1 IADD3 R2, PT, PT, -R15, 0x1, RZ ;  /* 0x000000010f021810 */ /* 0x000fc80007ffe1ff */
[----:B------:R-:W-:-:S07]  /*0b90*/  @P1 SHF.R.U32.HI R8, RZ, R2, R8 ;  /* 0x00000002ff081219 */ /* 0x000fce0000011608 */
[----:B------:R-:W-:-:S04]  /*0ba0*/  @!P0 VIADD R8, R8, 0x1 ;  /* 0x0000000108088836 */ /* 0x000fc80000000000 */
[----:B------:R-:W-:-:S07]  /*0bb0*/  IMAD.MOV.U32 R2, RZ, RZ, R8 ;  /* 0x000000ffff027224 */ /* 0x000fce00078e0008 */
.L_x_14:
[----:B------:R-:W-:-:S07]  /*0bc0*/  LOP3.LUT R9, R9, R2, RZ, 0xfc, !PT ;  /* 0x0000000209097212 */ /* 0x000fce00078efcff */
.L_x_10:
[----:B------:R-:W-:Y:S05]  /*0bd0*/  BSYNC.RECONVERGENT B1 ;  /* 0x0000000000017941 */ /* 0x000fea0003800200 */
.L_x_7:
[----:B------:R-:W-:Y:S02]  /*0be0*/  IMAD.MOV.U32 R7, RZ, RZ, 0x0 ;  /* 0x00000000ff077424 */ /* 0x000fe400078e00ff */
[----:B0-----:R-:W-:Y:S02]  /*0bf0*/  IMAD.MOV.U32 R17, RZ, RZ, R9 ;  /* 0x000000ffff117224 */ /* 0x001fe400078e0009 */
[----:B------:R-:W-:Y:S05]  /*0c00*/  RET.REL.NODEC R6 `(_Z4testPKfPf) ;  /* 0xfffffff006fc7950 */ /* 0x000fea0003c3ffff */
        .weak           $__internal_1_$__cuda_sm3x_div_rn_noftz_f32_slowpath
        .type           $__internal_1_$__cuda_sm3x_div_rn_noftz_f32_slowpath,@function
        .size           $__internal_1_$__cuda_sm3x_div_rn_noftz_f32_slowpath,(.L_x_28 - $__internal_1_$__cuda_sm3x_div_rn_noftz_f32_slowpath)
$__internal_1_$__cuda_sm3x_div_rn_noftz_f32_slowpath:
[----:B------:R-:W-:Y:S01]  /*0c10*/  SHF.R.U32.HI R7, RZ, 0x17, R3 ;  /* 0x00000017ff077819 */ /* 0x000fe20000011603 */
[----:B------:R-:W-:Y:S01]  /*0c20*/  BSSY.RECONVERGENT B1, `(.L_x_15) ;  /* 0x0000063000017945 */ /* 0x000fe20003800200 */
[--C-:B------:R-:W-:Y:S02]  /*0c30*/  SHF.R.U32.HI R2, RZ, 0x17, R0.reuse ;  /* 0x00000017ff027819 */ /* 0x100fe40000011600 */
[----:B------:R-:W-:Y:S02]  /*0c40*/  LOP3.LUT R12, R7, 0xff, RZ, 0xc0, !PT ;  /* 0x000000ff070c7812 */ /* 0x000fe400078ec0ff */
[----:B------:R-:W-:Y:S01]  /*0c50*/  LOP3.LUT R10, R2, 0xff, RZ, 0xc0, !PT ;  /* 0x000000ff020a7812 */ /* 0x000fe200078ec0ff */
[----:B------:R-:W-:Y:S02]  /*0c60*/  IMAD.MOV.U32 R2, RZ, RZ, R0 ;  /* 0x000000ffff027224 */ /* 0x000fe400078e0000 */
[----:B------:R-:W-:Y:S02]  /*0c70*/  VIADD R9, R12, 0xffffffff ;  /* 0xffffffff0c097836 */ /* 0x000fe40000000000 */
[----:B------:R-:W-:-:S03]  /*0c80*/  VIADD R8, R10, 0xffffffff ;  /* 0xffffffff0a087836 */ /* 0x000fc60000000000 */
[----:B------:R-:W-:-:S04]  /*0c90*/  ISETP.GT.U32.AND P0, PT, R9, 0xfd, PT ;  /* 0x000000fd0900780c */ /* 0x000fc80003f04070 */
[----:B------:R-:W-:-:S13]  /*0ca0*/  ISETP.GT.U32.OR P0, PT, R8, 0xfd, P0 ;  /* 0x000000fd0800780c */ /* 0x000fda0000704470 */
[----:B------:R-:W-:Y:S01]  /*0cb0*/  @!P0 IMAD.MOV.U32 R7, RZ, RZ, RZ ;  /* 0x000000ffff078224 */ /* 0x000fe200078e00ff */
[----:B------:R-:W-:Y:S06]  /*0cc0*/  @!P0 BRA `(.L_x_16) ;  /* 0x00000000005c8947 */ /* 0x000fec0003800000 */
[----:B------:R-:W-:Y:S02]  /*0cd0*/  FSETP.GTU.FTZ.AND P0, PT, |R0|, +INF , PT ;  /* 0x7f8000000000780b */ /* 0x000fe40003f1c200 */
[----:B------:R-:W-:-:S04]  /*0ce0*/  FSETP.GTU.FTZ.AND P1, PT, |R3|, +INF , PT ;  /* 0x7f8000000300780b */ /* 0x000fc80003f3c200 */
[----:B------:R-:W-:-:S13]  /*0cf0*/  PLOP3.LUT P0, PT, P0, P1, PT, 0xf8, 0x8f ;  /* 0x00000000008f781c */ /* 0x000fda0000703f70 */
[----:B------:R-:W-:Y:S05]  /*0d00*/  @P0 BRA `(.L_x_17) ;  /* 0x00000004004c0947 */ /* 0x000fea0003800000 */
[----:B------:R-:W-:-:S13]  /*0d10*/  LOP3.LUT P0, RZ, R3, 0x7fffffff, R2, 0xc8, !PT ;  /* 0x7fffffff03ff7812 */ /* 0x000fda000780c802 */
[----:B------:R-:W-:Y:S05]  /*0d20*/  @!P0 BRA `(.L_x_18) ;  /* 0x00000004003c8947 */ /* 0x000fea0003800000 */
[C---:B------:R-:W-:Y:S02]  /*0d30*/  FSETP.NEU.FTZ.AND P2, PT, |R0|.reuse, +INF , PT ;  /* 0x7f8000000000780b */ /* 0x040fe40003f5d200 */
[----:B------:R-:W-:Y:S02]  /*0d40*/  FSETP.NEU.FTZ.AND P1, PT, |R3|, +INF , PT ;  /* 0x7f8000000300780b */ /* 0x000fe40003f3d200 */
[----:B------:R-:W-:-:S11]  /*0d50*/  FSETP.NEU.FTZ.AND P0, PT, |R0|, +INF , PT ;  /* 0x7f8000000000780b */ /* 0x000fd60003f1d200 */
[----:B------:R-:W-:Y:S05]  /*0d60*/  @!P1 BRA !P2, `(.L_x_18) ;  /* 0x00000004002c9947 */ /* 0x000fea0005000000 */
[----:B------:R-:W-:-:S04]  /*0d70*/  LOP3.LUT P2, RZ, R2, 0x7fffffff, RZ, 0xc0, !PT ;  /* 0x7fffffff02ff7812 */ /* 0x000fc8000784c0ff */
[----:B------:R-:W-:-:S13]  /*0d80*/  PLOP3.LUT P1, PT, P1, P2, PT, 0x2f, 0xf2 ;  /* 0x0000000000f2781c */ /* 0x000fda0000f24577 */
[----:B------:R-:W-:Y:S05]  /*0d90*/  @P1 BRA `(.L_x_19) ;  /* 0x0000000400181947 */ /* 0x000fea0003800000 */
[----:B------:R-:W-:-:S04]  /*0da0*/  LOP3.LUT P1, RZ, R3, 0x7fffffff, RZ, 0xc0, !PT ;  /* 0x7fffffff03ff7812 */ /* 0x000fc8000782c0ff */
[----:B------:R-:W-:-:S13]  /*0db0*/  PLOP3.LUT P0, PT, P0, P1, PT, 0x2f, 0xf2 ;  /* 0x0000000000f2781c */ /* 0x000fda0000702577 */
[----:B------:R-:W-:Y:S05]  /*0dc0*/  @P0 BRA `(.L_x_20) ;  /* 0x0000000400000947 */ /* 0x000fea0003800000 */
[----:B------:R-:W-:Y:S02]  /*0dd0*/  ISETP.GE.AND P0, PT, R8, RZ, PT ;  /* 0x000000ff0800720c */ /* 0x000fe40003f06270 */
[----:B------:R-:W-:-:S11]  /*0de0*/  ISETP.GE.AND P1, PT, R9, RZ, PT ;  /* 0x000000ff0900720c */ /* 0x000fd60003f26270 */
[----:B------:R-:W-:Y:S02]  /*0df0*/  @P0 IMAD.MOV.U32 R7, RZ, RZ, RZ ;  /* 0x000000ffff070224 */ /* 0x000fe400078e00ff */
[----:B------:R-:W-:Y:S01]  /*0e00*/  @!P0 FFMA R2, R0, 1.84467440737095516160e+19, RZ ;  /* 0x5f80000000028823 */ /* 0x000fe200000000ff */
[----:B------:R-:W-:Y:S02]  /*0e10*/  @!P0 IMAD.MOV.U32 R7, RZ, RZ, -0x40 ;  /* 0xffffffc0ff078424 */ /* 0x000fe400078e00ff */
[----:B------:R-:W-:Y:S02]  /*0e20*/  @!P1 FFMA R3, R3, 1.84467440737095516160e+19, RZ ;  /* 0x5f80000003039823 */ /* 0x000fe400000000ff */
[----:B------:R-:W-:-:S07]  /*0e30*/  @!P1 VIADD R7, R7, 0x40 ;  /* 0x0000004007079836 */ /* 0x000fce0000000000 */
.L_x_16:
[----:B------:R-:W-:Y:S01]  /*0e40*/  LEA R8, R12, 0xc0800000, 0x17 ;  /* 0xc08000000c087811 */ /* 0x000fe200078eb8ff */
[----:B------:R-:W-:Y:S04]  /*0e50*/  BSSY.RECONVERGENT B2, `(.L_x_21) ;  /* 0x0000036000027945 */ /* 0x000fe80003800200 */
[----:B------:R-:W-:Y:S02]  /*0e60*/  IMAD.IADD R8, R3, 0x1, -R8 ;  /* 0x0000000103087824 */ /* 0x000fe400078e0a08 */
[----:B------:R-:W-:Y:S02]  /*0e70*/  VIADD R3, R10, 0xffffff81 ;  /* 0xffffff810a037836 */ /* 0x000fe40000000000 */
[----:B------:R0:W1:Y:S01]  /*0e80*/  MUFU.RCP R9, R8 ;  /* 0x0000000800097308 */ /* 0x0000620000001000 */
[----:B------:R-:W-:Y:S01]  /*0e90*/  FADD.FTZ R11, -R8, -RZ ;  /* 0x800000ff080b7221 */ /* 0x000fe20000010100 */
[C---:B------:R-:W-:Y:S01]  /*0ea0*/  IMAD R2, R3.reuse, -0x800000, R2 ;  /* 0xff80000003027824 */ /* 0x040fe200078e0202 */
[----:B0-----:R-:W-:-:S05]  /*0eb0*/  IADD3 R8, PT, PT, R3, 0x7f, -R12 ;  /* 0x0000007f03087810 */ /* 0x001fca0007ffe80c */
[----:B------:R-:W-:Y:S02]  /*0ec0*/  IMAD.IADD R8, R8, 0x1, R7 ;  /* 0x0000000108087824 */ /* 0x000fe400078e0207 */
[----:B-1----:R-:W-:-:S04]  /*0ed0*/  FFMA R10, R9, R11, 1 ;  /* 0x3f800000090a7423 */ /* 0x002fc8000000000b */
[----:B------:R-:W-:-:S04]  /*0ee0*/  FFMA R14, R9, R10, R9 ;  /* 0x0000000a090e7223 */ /* 0x000fc80000000009 */
[----:B------:R-:W-:-:S04]  /*0ef0*/  FFMA R9, R2, R14, RZ ;  /* 0x0000000e02097223 */ /* 0x000fc800000000ff */
[----:B------:R-:W-:-:S04]  /*0f00*/  FFMA R10, R11, R9, R2 ;  /* 0x000000090b0a7223 */ /* 0x000fc80000000002 */
[----:B------:R-:W-:-:S04]  /*0f10*/  FFMA R9, R14, R10, R9 ;  /* 0x0000000a0e097223 */ /* 0x000fc80000000009 */
[----:B------:R-:W-:-:S04]  /*0f20*/  FFMA R10, R11, R9, R2 ;  /* 0x000000090b0a7223 */ /* 0x000fc80000000002 */
[----:B------:R-:W-:-:S05]  /*0f30*/  FFMA R2, R14, R10, R9 ;  /* 0x0000000a0e027223 */ /* 0x000fca0000000009 */
[----:B------:R-:W-:-:S04]  /*0f40*/  SHF.R.U32.HI R3, RZ, 0x17, R2 ;  /* 0x00000017ff037819 */ /* 0x000fc80000011602 */
[----:B------:R-:W-:-:S05]  /*0f50*/  LOP3.LUT R3, R3, 0xff, RZ, 0xc0, !PT ;  /* 0x000000ff03037812 */ /* 0x000fca00078ec0ff */
[----:B------:R-:W-:-:S04]  /*0f60*/  IMAD.IADD R11, R3, 0x1, R8 ;  /* 0x00000001030b7824 */ /* 0x000fc800078e0208 */
[----:B------:R-:W-:-:S05]  /*0f70*/  VIADD R3, R11, 0xffffffff ;  /* 0xffffffff0b037836 */ /* 0x000fca0000000000 */
[----:B------:R-:W-:-:S13]  /*0f80*/  ISETP.GE.U32.AND P0, PT, R3, 0xfe, PT ;  /* 0x000000fe0300780c */ /* 0x000fda0003f06070 */
[----:B------:R-:W-:Y:S05]  /*0f90*/  @!P0 BRA `(.L_x_22) ;  /* 0x0000000000808947 */ /* 0x000fea0003800000 */
[----:B------:R-:W-:-:S13]  /*0fa0*/  ISETP.GT.AND P0, PT, R11, 0xfe, PT ;  /* 0x000000fe0b00780c */ /* 0x000fda0003f04270 */
[----:B------:R-:W-:Y:S05]  /*0fb0*/  @P0 BRA `(.L_x_23) ;  /* 0x00000000006c0947 */ /* 0x000fea0003800000 */
[----:B------:R-:W-:-:S13]  /*0fc0*/  ISETP.GE.AND P0, PT, R11, 0x1, PT ;  /* 0x000000010b00780c */ /* 0x000fda0003f06270 */
[----:B------:R-:W-:Y:S05]  /*0fd0*/  @P0 BRA `(.L_x_24) ;  /* 0x0000000000740947 */ /* 0x000fea0003800000 */
[----:B------:R-:W-:Y:S02]  /*0fe0*/  ISETP.GE.AND P0, PT, R11, -0x18, PT ;  /* 0xffffffe80b00780c */ /* 0x000fe40003f06270 */
[----:B------:R-:W-:-:S11]  /*0ff0*/  LOP3.LUT R2, R2, 0x80000000, RZ, 0xc0, !PT ;  /* 0x8000000002027812 */ /* 0x000fd600078ec0ff */
[----:B------:R-:W-:Y:S05]  /*1000*/  @!P0 BRA `(.L_x_24) ;  /* 0x0000000000688947 */ /* 0x000fea0003800000 */
[CCC-:B------:R-:W-:Y:S01]  /*1010*/  FFMA.RZ R3, R14.reuse, R10.reuse, R9.reuse ;  /* 0x0000000a0e037223 */ /* 0x1c0fe2000000c009 */
[CCC-:B------:R-:W-:Y:S01]  /*1020*/  FFMA.RM R8, R14.reuse, R10.reuse, R9.reuse ;  /* 0x0000000a0e087223 */ /* 0x1c0fe20000004009 */
[C---:B------:R-:W-:Y:S02]  /*1030*/  ISETP.NE.AND P2, PT, R11.reuse, RZ, PT ;  /* 0x000000ff0b00720c */ /* 0x040fe40003f45270 */
[----:B------:R-:W-:Y:S02]  /*1040*/  ISETP.NE.AND P1, PT, R11, RZ, PT ;  /* 0x000000ff0b00720c */ /* 0x000fe40003f25270 */
[----:B------:R-:W-:Y:S01]  /*1050*/  LOP3.LUT R7, R3, 0x7fffff, RZ, 0xc0, !PT ;  /* 0x007fffff03077812 */ /* 0x000fe200078ec0ff */
[----:B------:R-:W-:Y:S01]  /*1060*/  FFMA.RP R3, R14, R10, R9 ;  /* 0x0000000a0e037223 */ /* 0x000fe20000008009 */
[----:B------:R-:W-:Y:S02]  /*1070*/  VIADD R10, R11, 0x20 ;  /* 0x000000200b0a7836 */ /* 0x000fe40000000000 */
[----:B------:R-:W-:Y:S01]  /*1080*/  LOP3.LUT R7, R7, 0x800000, RZ, 0xfc, !PT ;  /* 0x0080000007077812 */ /* 0x000fe200078efcff */
[----:B------:R-:W-:Y:S01]  /*1090*/  IMAD.MOV R9, RZ, RZ, -R11 ;  /* 0x000000ffff097224 */ /* 0x000fe200078e0a0b */
[----:B------:R-:W-:-:S02]  /*10a0*/  FSETP.NEU.FTZ.AND P0, PT, R3, R8, PT ;  /* 0x000000080300720b */ /* 0x000fc40003f1d000 */
[----:B------:R-:W-:Y:S02]  /*10b0*/  SHF.L.U32 R10, R7, R10, RZ ;  /* 0x0000000a070a7219 */ /* 0x000fe400000006ff */
[----:B------:R-:W-:Y:S02]  /*10c0*/  SEL R8, R9, RZ, P2 ;  /* 0x000000ff09087207 */ /* 0x000fe40001000000 */
[----:B------:R-:W-:Y:S02]  /*10d0*/  ISETP.NE.AND P1, PT, R10, RZ, P1 ;  /* 0x000000ff0a00720c */ /* 0x000fe40000f25270 */
[----:B------:R-:W-:Y:S02]  /*10e0*/  SHF.R.U32.HI R8, RZ, R8, R7 ;  /* 0x00000008ff087219 */ /* 0x000fe40000011607 */
[----:B------:R-:W-:Y:S02]  /*10f0*/  PLOP3.LUT P0, PT, P0, P1, PT, 0xf8, 0x8f ;  /* 0x00000000008f781c */ /* 0x000fe40000703f70 */
[----:B------:R-:W-:-:S02]  /*1100*/  SHF.R.U32.HI R10, RZ, 0x1, R8 ;  /* 0x00000001ff0a7819 */ /* 0x000fc40000011608 */
[----:B------:R-:W-:-:S04]  /*1110*/  SEL R3, RZ, 0x1, !P0 ;  /* 0x00000001ff037807 */ /* 0x000fc80004000000 */
[----:B------:R-:W-:-:S04]  /*1120*/  LOP3.LUT R3, R3, 0x1, R10, 0xf8, !PT ;  /* 0x0000000103037812 */ /* 0x000fc800078ef80a */
[----:B------:R-:W-:-:S05]  /*1130*/  LOP3.LUT R3, R3, R8, RZ, 0xc0, !PT ;  /* 0x0000000803037212 */ /* 0x000fca00078ec0ff */
[----:B------:R-:W-:-:S05]  /*1140*/  IMAD.IADD R3, R10, 0x1, R3 ;  /* 0x000000010a037824 */ /* 0x000fca00078e0203 */
[----:B------:R-:W-:Y:S01]  /*1150*/  LOP3.LUT R2, R3, R2, RZ, 0xfc, !PT ;  /* 0x0000000203027212 */ /* 0x000fe200078efcff */
[----:B------:R-:W-:Y:S06]  /*1160*/  BRA `(.L_x_24) ;  /* 0x0000000000107947 */ /* 0x000fec0003800000 */
.L_x_23:
[----:B------:R-:W-:-:S04]  /*1170*/  LOP3.LUT R2, R2, 0x80000000, RZ, 0xc0, !PT ;  /* 0x8000000002027812 */ /* 0x000fc800078ec0ff */
[----:B------:R-:W-:Y:S01]  /*1180*/  LOP3.LUT R2, R2, 0x7f800000, RZ, 0xfc, !PT ;  /* 0x7f80000002027812 */ /* 0x000fe200078efcff */
[----:B------:R-:W-:Y:S06]  /*1190*/  BRA `(.L_x_24) ;  /* 0x0000000000047947 */ /* 0x000fec0003800000 */
.L_x_22:
[----:B------:R-:W-:-:S07]  /*11a0*/  IMAD R2, R8, 0x800000, R2 ;  /* 0x0080000008027824 */ /* 0x000fce00078e0202 */
.L_x_24:
[----:B------:R-:W-:Y:S05]  /*11b0*/  BSYNC.RECONVERGENT B2 ;  /* 0x0000000000027941 */ /* 0x000fea0003800200 */
.L_x_21:
[----:B------:R-:W-:Y:S05]  /*11c0*/  BRA `(.L_x_25) ;  /* 0x0000000000207947 */ /* 0x000fea0003800000 */
.L_x_20:
[----:B------:R-:W-:-:S04]  /*11d0*/  LOP3.LUT R2, R3, 0x80000000, R2, 0x48, !PT ;  /* 0x8000000003027812 */ /* 0x000fc800078e4802 */
[----:B------:R-:W-:Y:S01]  /*11e0*/  LOP3.LUT R2, R2, 0x7f800000, RZ, 0xfc, !PT ;  /* 0x7f80000002027812 */ /* 0x000fe200078efcff */
[----:B------:R-:W-:Y:S06]  /*11f0*/  BRA `(.L_x_25) ;  /* 0x0000000000147947 */ /* 0x000fec0003800000 */
.L_x_19:
[----:B------:R-:W-:Y:S01]  /*1200*/  LOP3.LUT R2, R3, 0x80000000, R2, 0x48, !PT ;  /* 0x8000000003027812 */ /* 0x000fe200078e4802 */
[----:B------:R-:W-:Y:S06]  /*1210*/  BRA `(.L_x_25) ;  /* 0x00000000000c7947 */ /* 0x000fec0003800000 */
.L_x_18:
[----:B------:R-:W0:Y:S01]  /*1220*/  MUFU.RSQ R2, -QNAN ;  /* 0xffc0000000027908 */ /* 0x000e220000001400 */
[----:B------:R-:W-:Y:S05]  /*1230*/  BRA `(.L_x_25) ;  /* 0x0000000000047947 */ /* 0x000fea0003800000 */
.L_x_17:
[----:B------:R-:W-:-:S07]  /*1240*/  FADD.FTZ R2, R0, R3 ;  /* 0x0000000300027221 */ /* 0x000fce0000010000 */
.L_x_25:
[----:B------:R-:W-:Y:S05]  /*1250*/  BSYNC.RECONVERGENT B1 ;  /* 0x0000000000017941 */ /* 0x000fea0003800200 */
.L_x_15:
[----:B------:R-:W-:-:S04]  /*1260*/  IMAD.MOV.U32 R7, RZ, RZ, 0x0 ;  /* 0x00000000ff077424 */ /* 0x000fc800078e00ff */
[----:B0-----:R-:W-:Y:S05]  /*1270*/  RET.REL.NODEC R6 `(_Z4testPKfPf) ;  /* 0xffffffec06607950 */ /* 0x001fea0003c3ffff */
.L_x_26:
[----:B------:R-:W-:-:S00]  /*1280*/  BRA `(.L_x_26) ;  /* 0xfffffffc00fc7947 */ /* 0x000fc0000383ffff */
[----:B------:R-:W-:-:S00]  /*1290*/  NOP ;  /* 0x0000000000007918 */ /* 0x000fc00000000000 */
        /* <DEDUP_REMOVED lines=14> */
.L_x_28:


//--------------------- .nv.shared.reserved.0     --------------------------
	.section	.nv.shared.reserved.0,"aw",@nobits
	.weak		__nv_reservedSMEM_offset_0_alias
	.size		__nv_reservedSMEM_offset_0_alias, 0, 64
	.other		__nv_reservedSMEM_offset_0_alias,@"STO_CUDA_RESERVED_SHARED STV_DEFAULT"
__nv_reservedSMEM_offset_0_alias:
	.zero		0
	.zero		64


//--------------------- .nv.constant0._Z4testPKfPf --------------------------
	.section	.nv.constant0._Z4testPKfPf,"a",@progbits
	.sectionflags	@""
	.align	4
.nv.constant0._Z4testPKfPf:
	.zero		912


//--------------------- SYMBOLS --------------------------

	.type		.nv.reservedSmem.offset0,@object
	.size		.nv.reservedSmem.offset0,0x4
